//
// Generated by NVIDIA NVVM Compiler
//
// Compiler Build ID: CL-36424714
// Cuda compilation tools, release 13.0, V13.0.88
// Based on NVVM 20.0.0
//

.version 9.0
.target sm_100
.address_size 64

	// .globl	_Z16increment_kernelPii

.visible .entry _Z16increment_kernelPii(
	.param .u64 .ptr .align 1 _Z16increment_kernelPii_param_0,
	.param .u32 _Z16increment_kernelPii_param_1
)
{
	.reg .pred 	%p<7>;
	.reg .b32 	%r<41>;
	.reg .b64 	%rd<11>;

	ld.param.u64 	%rd2, [_Z16increment_kernelPii_param_0];
	ld.param.u32 	%r12, [_Z16increment_kernelPii_param_1];
	cvta.to.global.u64 	%rd1, %rd2;
	mov.u32 	%r13, %ctaid.x;
	mov.u32 	%r14, %ntid.x;
	mov.u32 	%r15, %tid.x;
	mad.lo.s32 	%r39, %r13, %r14, %r15;
	mov.u32 	%r16, %nctaid.x;
	mul.lo.s32 	%r2, %r16, %r14;
	setp.ge.s32 	%p1, %r39, %r12;
	@%p1 bra 	$L__BB0_7;
	add.s32 	%r17, %r39, %r2;
	max.s32 	%r18, %r12, %r17;
	setp.lt.s32 	%p2, %r17, %r12;
	selp.u32 	%r19, 1, 0, %p2;
	add.s32 	%r20, %r17, %r19;
	sub.s32 	%r21, %r18, %r20;
	div.u32 	%r22, %r21, %r2;
	add.s32 	%r3, %r22, %r19;
	and.b32  	%r23, %r3, 3;
	setp.eq.s32 	%p3, %r23, 3;
	@%p3 bra 	$L__BB0_4;
	add.s32 	%r24, %r3, 1;
	and.b32  	%r25, %r24, 3;
	neg.s32 	%r37, %r25;
$L__BB0_3:
	.pragma "nounroll";
	mul.wide.s32 	%rd3, %r39, 4;
	add.s64 	%rd4, %rd1, %rd3;
	ld.global.u32 	%r26, [%rd4];
	add.s32 	%r27, %r26, 1;
	st.global.u32 	[%rd4], %r27;
	add.s32 	%r39, %r39, %r2;
	add.s32 	%r37, %r37, 1;
	setp.ne.s32 	%p4, %r37, 0;
	@%p4 bra 	$L__BB0_3;
$L__BB0_4:
	setp.lt.u32 	%p5, %r3, 3;
	@%p5 bra 	$L__BB0_7;
	mul.wide.s32 	%rd7, %r2, 4;
	shl.b32 	%r36, %r2, 2;
$L__BB0_6:
	mul.wide.s32 	%rd5, %r39, 4;
	add.s64 	%rd6, %rd1, %rd5;
	ld.global.u32 	%r28, [%rd6];
	add.s32 	%r29, %r28, 1;
	st.global.u32 	[%rd6], %r29;
	add.s64 	%rd8, %rd6, %rd7;
	ld.global.u32 	%r30, [%rd8];
	add.s32 	%r31, %r30, 1;
	st.global.u32 	[%rd8], %r31;
	add.s64 	%rd9, %rd8, %rd7;
	ld.global.u32 	%r32, [%rd9];
	add.s32 	%r33, %r32, 1;
	st.global.u32 	[%rd9], %r33;
	add.s64 	%rd10, %rd9, %rd7;
	ld.global.u32 	%r34, [%rd10];
	add.s32 	%r35, %r34, 1;
	st.global.u32 	[%rd10], %r35;
	add.s32 	%r39, %r36, %r39;
	setp.lt.s32 	%p6, %r39, %r12;
	@%p6 bra 	$L__BB0_6;
$L__BB0_7:
	ret;

}


// ===== COMPILED SASS (sm_100) =====

	.target	sm_100

	.elftype	@"ET_EXEC"


//--------------------- .note.nv.tkinfo           --------------------------
	.section	.note.nv.tkinfo,"",@"SHT_NOTE"
	.sectionflags	@"SHF_NOTE_NV_TKINFO"
	.tkinfo
        /*0018*/ 	.word	0x00000002
        /*0030*/ 	.string	""
        /*0030*/ 	.string	"ptxas"
        /*0030*/ 	.string	"Cuda compilation tools, release 13.0, V13.0.88"
        /*0030*/ 	.string	"Build cuda_13.0.r13.0/compiler.36424714_0"
        /*0030*/ 	.string	"-arch sm_100 -m 64 "



//--------------------- .note.nv.cuinfo           --------------------------
	.section	.note.nv.cuinfo,"",@"SHT_NOTE"
	.sectionflags	@"SHF_NOTE_NV_CUINFO"
        /*0018*/ 	.short	0x0002
        /*001a*/ 	.short	0x0064
        /*001c*/ 	.short	0x0082
	.zero		2


//--------------------- .nv.info                  --------------------------
	.section	.nv.info,"",@"SHT_CUDA_INFO"
	.align	4


	//----- nvinfo : EIATTR_REGCOUNT
	.align		4
        /*0000*/ 	.byte	0x04, 0x2f
        /*0002*/ 	.short	(.L_1 - .L_0)
	.align		4
.L_0:
        /*0004*/ 	.word	index@(_Z16increment_kernelPii)
        /*0008*/ 	.word	0x00000018


	//----- nvinfo : EIATTR_FRAME_SIZE
	.align		4
.L_1:
        /*000c*/ 	.byte	0x04, 0x11
        /*000e*/ 	.short	(.L_3 - .L_2)
	.align		4
.L_2:
        /*0010*/ 	.word	index@(_Z16increment_kernelPii)
        /*0014*/ 	.word	0x00000000


	//----- nvinfo : EIATTR_MIN_STACK_SIZE
	.align		4
.L_3:
        /*0018*/ 	.byte	0x04, 0x12
        /*001a*/ 	.short	(.L_5 - .L_4)
	.align		4
.L_4:
        /*001c*/ 	.word	index@(_Z16increment_kernelPii)
        /*0020*/ 	.word	0x00000000
.L_5:


//--------------------- .nv.compat                --------------------------
	.section	.nv.compat,"",@"SHT_CUDA_COMPAT_INFO"
	.align	4
        /*0000*/ 	.byte	0x02, 0x09, 0x00, 0x00, 0x02, 0x02, 0x01, 0x00, 0x02, 0x05, 0x05, 0x00, 0x03, 0x07, 0x01, 0x01
        /*0010*/ 	.byte	0x02, 0x03, 0x00, 0x00, 0x02, 0x06, 0x01, 0x00, 0x04, 0x0b, 0x08, 0x00, 0x09, 0x00, 0x00, 0x00
        /*0020*/ 	.byte	0x00, 0x00, 0x00, 0x00


//--------------------- .nv.info._Z16increment_kernelPii --------------------------
	.section	.nv.info._Z16increment_kernelPii,"",@"SHT_CUDA_INFO"
	.sectionflags	@""
	.align	4


	//----- nvinfo : EIATTR_CUDA_API_VERSION
	.align		4
        /*0000*/ 	.byte	0x04, 0x37
        /*0002*/ 	.short	(.L_7 - .L_6)
.L_6:
        /*0004*/ 	.word	0x00000082


	//----- nvinfo : EIATTR_KPARAM_INFO
	.align		4
.L_7:
        /*0008*/ 	.byte	0x04, 0x17
        /*000a*/ 	.short	(.L_9 - .L_8)
.L_8:
        /*000c*/ 	.word	0x00000000
        /*0010*/ 	.short	0x0001
        /*0012*/ 	.short	0x0008
        /*0014*/ 	.byte	0x00, 0xf0, 0x11, 0x00


	//----- nvinfo : EIATTR_KPARAM_INFO
	.align		4
.L_9:
        /*0018*/ 	.byte	0x04, 0x17
        /*001a*/ 	.short	(.L_11 - .L_10)
.L_10:
        /*001c*/ 	.word	0x00000000
        /*0020*/ 	.short	0x0000
        /*0022*/ 	.short	0x0000
        /*0024*/ 	.byte	0x00, 0xf5, 0x21, 0x00


	//----- nvinfo : EIATTR_SPARSE_MMA_MASK
	.align		4
.L_11:
        /*0028*/ 	.byte	0x03, 0x50
        /*002a*/ 	.short	0x0000


	//----- nvinfo : EIATTR_MAXREG_COUNT
	.align		4
        /*002c*/ 	.byte	0x03, 0x1b
        /*002e*/ 	.short	0x00ff


	//----- nvinfo : EIATTR_MERCURY_ISA_VERSION
	.align		4
        /*0030*/ 	.byte	0x03, 0x5f
        /*0032*/ 	.short	0x0101


	//----- nvinfo : EIATTR_VRC_CTA_INIT_COUNT
	.align		4
        /*0034*/ 	.byte	0x02, 0x4a
	.zero		1
	.zero		1


	//----- nvinfo : EIATTR_EXIT_INSTR_OFFSETS
	.align		4
        /*0038*/ 	.byte	0x04, 0x1c
        /*003a*/ 	.short	(.L_13 - .L_12)


	//   ....[0]....
.L_12:
        /*003c*/ 	.word	0x00000090


	//   ....[1]....
        /*0040*/ 	.word	0x00000360


	//   ....[2]....
        /*0044*/ 	.word	0x000004a0


	//----- nvinfo : EIATTR_CRS_STACK_SIZE
	.align		4
.L_13:
        /*0048*/ 	.byte	0x04, 0x1e
        /*004a*/ 	.short	(.L_15 - .L_14)
.L_14:
        /*004c*/ 	.word	0x00000000


	//----- nvinfo : EIATTR_CBANK_PARAM_SIZE
	.align		4
.L_15:
        /*0050*/ 	.byte	0x03, 0x19
        /*0052*/ 	.short	0x000c


	//----- nvinfo : EIATTR_PARAM_CBANK
	.align		4
        /*0054*/ 	.byte	0x04, 0x0a
        /*0056*/ 	.short	(.L_17 - .L_16)
	.align		4
.L_16:
        /*0058*/ 	.word	index@(.nv.constant0._Z16increment_kernelPii)
        /*005c*/ 	.short	0x0380
        /*005e*/ 	.short	0x000c


	//----- nvinfo : EIATTR_SW_WAR
	.align		4
.L_17:
        /*0060*/ 	.byte	0x04, 0x36
        /*0062*/ 	.short	(.L_19 - .L_18)
.L_18:
        /*0064*/ 	.word	0x00000008
.L_19:


//--------------------- .nv.callgraph             --------------------------
	.section	.nv.callgraph,"",@"SHT_CUDA_CALLGRAPH"
	.align	4
	.sectionentsize	8
	.align		4
        /*0000*/ 	.word	0x00000000
	.align		4
        /*0004*/ 	.word	0xffffffff
	.align		4
        /*0008*/ 	.word	0x00000000
	.align		4
        /*000c*/ 	.word	0xfffffffe
	.align		4
        /*0010*/ 	.word	0x00000000
	.align		4
        /*0014*/ 	.word	0xfffffffd
	.align		4
        /*0018*/ 	.word	0x00000000
	.align		4
        /*001c*/ 	.word	0xfffffffc


//--------------------- .text._Z16increment_kernelPii --------------------------
	.section	.text._Z16increment_kernelPii,"ax",@progbits
	.align	128
        .global         _Z16increment_kernelPii
        .type           _Z16increment_kernelPii,@function
        .size           _Z16increment_kernelPii,(.L_x_5 - _Z16increment_kernelPii)
        .other          _Z16increment_kernelPii,@"STO_CUDA_ENTRY STV_DEFAULT"
_Z16increment_kernelPii:
.text._Z16increment_kernelPii:
[----:B------:R-:W-:Y:S01]  /*0000*/  LDC R1, c[0x0][0x37c] ;  /* 0x0000df00ff017b82 */ /* 0x000fe20000000800 */
[----:B------:R-:W0:Y:S07]  /*0010*/  S2R R5, SR_TID.X ;  /* 0x0000000000057919 */ /* 0x000e2e0000002100 */
[----:B------:R-:W0:Y:S01]  /*0020*/  S2UR UR4, SR_CTAID.X ;  /* 0x00000000000479c3 */ /* 0x000e220000002500 */
[----:B------:R-:W1:Y:S07]  /*0030*/  LDCU UR6, c[0x0][0x388] ;  /* 0x00007100ff0677ac */ /* 0x000e6e0008000800 */
[----:B------:R-:W0:Y:S01]  /*0040*/  LDC R0, c[0x0][0x360] ;  /* 0x0000d800ff007b82 */ /* 0x000e220000000800 */
[----:B------:R-:W2:Y:S01]  /*0050*/  LDCU UR5, c[0x0][0x370] ;  /* 0x00006e00ff0577ac */ /* 0x000ea20008000800 */
[----:B0-----:R-:W-:-:S02]  /*0060*/  IMAD R5, R0, UR4, R5 ;  /* 0x0000000400057c24 */ /* 0x001fc4000f8e0205 */
[----:B--2---:R-:W-:-:S03]  /*0070*/  IMAD R0, R0, UR5, RZ ;  /* 0x0000000500007c24 */ /* 0x004fc6000f8e02ff */
[----:B-1----:R-:W-:-:S13]  /*0080*/  ISETP.GE.AND P0, PT, R5, UR6, PT ;  /* 0x0000000605007c0c */ /* 0x002fda000bf06270 */
[----:B------:R-:W-:Y:S05]  /*0090*/  @P0 EXIT ;  /* 0x000000000000094d */ /* 0x000fea0003800000 */
[----:B------:R-:W0:Y:S01]  /*00a0*/  I2F.U32.RP R8, R0 ;  /* 0x0000000000087306 */ /* 0x000e220000209000 */
[C---:B------:R-:W-:Y:S01]  /*00b0*/  IADD3 R4, PT, PT, R0.reuse, R5, RZ ;  /* 0x0000000500047210 */ /* 0x040fe20007ffe0ff */
[----:B------:R-:W-:Y:S01]  /*00c0*/  IMAD.MOV R9, RZ, RZ, -R0 ;  /* 0x000000ffff097224 */ /* 0x000fe200078e0a00 */
[----:B------:R-:W-:Y:S01]  /*00d0*/  ISETP.NE.U32.AND P2, PT, R0, RZ, PT ;  /* 0x000000ff0000720c */ /* 0x000fe20003f45070 */
[----:B------:R-:W1:Y:S01]  /*00e0*/  LDCU.64 UR4, c[0x0][0x358] ;  /* 0x00006b00ff0477ac */ /* 0x000e620008000a00 */
[C---:B------:R-:W-:Y:S01]  /*00f0*/  ISETP.GE.AND P0, PT, R4.reuse, UR6, PT ;  /* 0x0000000604007c0c */ /* 0x040fe2000bf06270 */
[----:B------:R-:W-:Y:S01]  /*0100*/  BSSY.RECONVERGENT B0, `(.L_x_0) ;  /* 0x0000025000007945 */ /* 0x000fe20003800200 */
[----:B------:R-:W-:Y:S02]  /*0110*/  VIMNMX R7, PT, PT, R4, UR6, !PT ;  /* 0x0000000604077c48 */ /* 0x000fe4000ffe0100 */
[----:B------:R-:W-:-:S04]  /*0120*/  SEL R6, RZ, 0x1, P0 ;  /* 0x00000001ff067807 */ /* 0x000fc80000000000 */
[----:B------:R-:W-:Y:S01]  /*0130*/  IADD3 R7, PT, PT, R7, -R4, -R6 ;  /* 0x8000000407077210 */ /* 0x000fe20007ffe806 */
[----:B0-----:R-:W0:Y:S02]  /*0140*/  MUFU.RCP R8, R8 ;  /* 0x0000000800087308 */ /* 0x001e240000001000 */
[----:B0-----:R-:W-:-:S06]  /*0150*/  VIADD R2, R8, 0xffffffe ;  /* 0x0ffffffe08027836 */ /* 0x001fcc0000000000 */
[----:B------:R0:W2:Y:S02]  /*0160*/  F2I.FTZ.U32.TRUNC.NTZ R3, R2 ;  /* 0x0000000200037305 */ /* 0x0000a4000021f000 */
[----:B0-----:R-:W-:Y:S02]  /*0170*/  IMAD.MOV.U32 R2, RZ, RZ, RZ ;  /* 0x000000ffff027224 */ /* 0x001fe400078e00ff */
[----:B--2---:R-:W-:-:S04]  /*0180*/  IMAD R9, R9, R3, RZ ;  /* 0x0000000309097224 */ /* 0x004fc800078e02ff */
[----:B------:R-:W-:-:S06]  /*0190*/  IMAD.HI.U32 R8, R3, R9, R2 ;  /* 0x0000000903087227 */ /* 0x000fcc00078e0002 */
[----:B------:R-:W-:-:S05]  /*01a0*/  IMAD.HI.U32 R9, R8, R7, RZ ;  /* 0x0000000708097227 */ /* 0x000fca00078e00ff */
[----:B------:R-:W-:-:S05]  /*01b0*/  IADD3 R2, PT, PT, -R9, RZ, RZ ;  /* 0x000000ff09027210 */ /* 0x000fca0007ffe1ff */
[----:B------:R-:W-:Y:S02]  /*01c0*/  IMAD R7, R0, R2, R7 ;  /* 0x0000000200077224 */ /* 0x000fe400078e0207 */
[----:B------:R-:W0:Y:S03]  /*01d0*/  LDC.64 R2, c[0x0][0x380] ;  /* 0x0000e000ff027b82 */ /* 0x000e260000000a00 */
[----:B------:R-:W-:-:S13]  /*01e0*/  ISETP.GE.U32.AND P0, PT, R7, R0, PT ;  /* 0x000000000700720c */ /* 0x000fda0003f06070 */
[----:B------:R-:W-:Y:S01]  /*01f0*/  @P0 IMAD.IADD R7, R7, 0x1, -R0 ;  /* 0x0000000107070824 */ /* 0x000fe200078e0a00 */
[----:B------:R-:W-:-:S04]  /*0200*/  @P0 IADD3 R9, PT, PT, R9, 0x1, RZ ;  /* 0x0000000109090810 */ /* 0x000fc80007ffe0ff */
[----:B------:R-:W-:-:S13]  /*0210*/  ISETP.GE.U32.AND P1, PT, R7, R0, PT ;  /* 0x000000000700720c */ /* 0x000fda0003f26070 */
[----:B------:R-:W-:Y:S01]  /*0220*/  @P1 VIADD R9, R9, 0x1 ;  /* 0x0000000109091836 */ /* 0x000fe20000000000 */
[----:B------:R-:W-:-:S04]  /*0230*/  @!P2 LOP3.LUT R9, RZ, R0, RZ, 0x33, !PT ;  /* 0x00000000ff09a212 */ /* 0x000fc800078e33ff */
[----:B------:R-:W-:-:S04]  /*0240*/  IADD3 R4, PT, PT, R6, R9, RZ ;  /* 0x0000000906047210 */ /* 0x000fc80007ffe0ff */
[C---:B------:R-:W-:Y:S02]  /*0250*/  LOP3.LUT R6, R4.reuse, 0x3, RZ, 0xc0, !PT ;  /* 0x0000000304067812 */ /* 0x040fe400078ec0ff */
[----:B------:R-:W-:Y:S02]  /*0260*/  ISETP.GE.U32.AND P1, PT, R4, 0x3, PT ;  /* 0x000000030400780c */ /* 0x000fe40003f26070 */
[----:B------:R-:W-:-:S13]  /*0270*/  ISETP.NE.AND P0, PT, R6, 0x3, PT ;  /* 0x000000030600780c */ /* 0x000fda0003f05270 */
[----:B01----:R-:W-:Y:S05]  /*0280*/  @!P0 BRA `(.L_x_1) ;  /* 0x0000000000308947 */ /* 0x003fea0003800000 */
[----:B------:R-:W0:Y:S01]  /*0290*/  LDC.64 R8, c[0x0][0x380] ;  /* 0x0000e000ff087b82 */ /* 0x000e220000000a00 */
[----:B------:R-:W-:-:S05]  /*02a0*/  VIADD R4, R4, 0x1 ;  /* 0x0000000104047836 */ /* 0x000fca0000000000 */
[----:B------:R-:W-:-:S04]  /*02b0*/  LOP3.LUT R4, R4, 0x3, RZ, 0xc0, !PT ;  /* 0x0000000304047812 */ /* 0x000fc800078ec0ff */
[----:B------:R-:W-:-:S07]  /*02c0*/  IADD3 R4, PT, PT, -R4, RZ, RZ ;  /* 0x000000ff04047210 */ /* 0x000fce0007ffe1ff */
.L_x_2:
[----:B01----:R-:W-:-:S05]  /*02d0*/  IMAD.WIDE R6, R5, 0x4, R8 ;  /* 0x0000000405067825 */ /* 0x003fca00078e0208 */
[----:B------:R-:W2:Y:S01]  /*02e0*/  LDG.E R10, desc[UR4][R6.64] ;  /* 0x00000004060a7981 */ /* 0x000ea2000c1e1900 */
[----:B------:R-:W-:Y:S01]  /*02f0*/  IADD3 R4, PT, PT, R4, 0x1, RZ ;  /* 0x0000000104047810 */ /* 0x000fe20007ffe0ff */
[----:B------:R-:W-:-:S03]  /*0300*/  IMAD.IADD R5, R0, 0x1, R5 ;  /* 0x0000000100057824 */ /* 0x000fc600078e0205 */
[----:B------:R-:W-:Y:S01]  /*0310*/  ISETP.NE.AND P0, PT, R4, RZ, PT ;  /* 0x000000ff0400720c */ /* 0x000fe20003f05270 */
[----:B--2---:R-:W-:-:S05]  /*0320*/  VIADD R11, R10, 0x1 ;  /* 0x000000010a0b7836 */ /* 0x004fca0000000000 */
[----:B------:R1:W-:Y:S07]  /*0330*/  STG.E desc[UR4][R6.64], R11 ;  /* 0x0000000b06007986 */ /* 0x0003ee000c101904 */
[----:B------:R-:W-:Y:S05]  /*0340*/  @P0 BRA `(.L_x_2) ;  /* 0xfffffffc00e00947 */ /* 0x000fea000383ffff */
.L_x_1:
[----:B------:R-:W-:Y:S05]  /*0350*/  BSYNC.RECONVERGENT B0 ;  /* 0x0000000000007941 */ /* 0x000fea0003800200 */
.L_x_0:
[----:B------:R-:W-:Y:S05]  /*0360*/  @!P1 EXIT ;  /* 0x000000000000994d */ /* 0x000fea0003800000 */
.L_x_3:
[----:B0-----:R-:W-:-:S05]  /*0370*/  IMAD.WIDE R12, R5, 0x4, R2 ;  /* 0x00000004050c7825 */ /* 0x001fca00078e0202 */
[----:B------:R-:W2:Y:S01]  /*0380*/  LDG.E R4, desc[UR4][R12.64] ;  /* 0x000000040c047981 */ /* 0x000ea2000c1e1900 */
[----:B-1----:R-:W-:Y:S01]  /*0390*/  IMAD.WIDE R6, R0, 0x4, R12 ;  /* 0x0000000400067825 */ /* 0x002fe200078e020c */
[----:B--2---:R-:W-:-:S05]  /*03a0*/  IADD3 R15, PT, PT, R4, 0x1, RZ ;  /* 0x00000001040f7810 */ /* 0x004fca0007ffe0ff */
[----:B------:R0:W-:Y:S04]  /*03b0*/  STG.E desc[UR4][R12.64], R15 ;  /* 0x0000000f0c007986 */ /* 0x0001e8000c101904 */
[----:B------:R-:W2:Y:S01]  /*03c0*/  LDG.E R4, desc[UR4][R6.64] ;  /* 0x0000000406047981 */ /* 0x000ea2000c1e1900 */
[----:B------:R-:W-:-:S04]  /*03d0*/  IMAD.WIDE R8, R0, 0x4, R6 ;  /* 0x0000000400087825 */ /* 0x000fc800078e0206 */
[----:B--2---:R-:W-:-:S05]  /*03e0*/  VIADD R17, R4, 0x1 ;  /* 0x0000000104117836 */ /* 0x004fca0000000000 */
[----:B------:R0:W-:Y:S04]  /*03f0*/  STG.E desc[UR4][R6.64], R17 ;  /* 0x0000001106007986 */ /* 0x0001e8000c101904 */
[----:B------:R-:W2:Y:S01]  /*0400*/  LDG.E R4, desc[UR4][R8.64] ;  /* 0x0000000408047981 */ /* 0x000ea2000c1e1900 */
[----:B------:R-:W-:Y:S01]  /*0410*/  IMAD.WIDE R10, R0, 0x4, R8 ;  /* 0x00000004000a7825 */ /* 0x000fe200078e0208 */
[----:B--2---:R-:W-:-:S05]  /*0420*/  IADD3 R19, PT, PT, R4, 0x1, RZ ;  /* 0x0000000104137810 */ /* 0x004fca0007ffe0ff */
[----:B------:R0:W-:Y:S04]  /*0430*/  STG.E desc[UR4][R8.64], R19 ;  /* 0x0000001308007986 */ /* 0x0001e8000c101904 */
[----:B------:R-:W2:Y:S01]  /*0440*/  LDG.E R4, desc[UR4][R10.64] ;  /* 0x000000040a047981 */ /* 0x000ea2000c1e1900 */
[----:B------:R-:W-:-:S04]  /*0450*/  LEA R5, R0, R5, 0x2 ;  /* 0x0000000500057211 */ /* 0x000fc800078e10ff */
[----:B------:R-:W-:Y:S01]  /*0460*/  ISETP.GE.AND P0, PT, R5, UR6, PT ;  /* 0x0000000605007c0c */ /* 0x000fe2000bf06270 */
[----:B--2---:R-:W-:-:S05]  /*0470*/  VIADD R21, R4, 0x1 ;  /* 0x0000000104157836 */ /* 0x004fca0000000000 */
[----:B------:R0:W-:Y:S07]  /*0480*/  STG.E desc[UR4][R10.64], R21 ;  /* 0x000000150a007986 */ /* 0x0001ee000c101904 */
[----:B------:R-:W-:Y:S05]  /*0490*/  @!P0 BRA `(.L_x_3) ;  /* 0xfffffffc00b48947 */ /* 0x000fea000383ffff */
[----:B------:R-:W-:Y:S05]  /*04a0*/  EXIT ;  /* 0x000000000000794d */ /* 0x000fea0003800000 */
.L_x_4:
[----:B------:R-:W-:-:S00]  /*04b0*/  BRA `(.L_x_4) ;  /* 0xfffffffc00fc7947 */ /* 0x000fc0000383ffff */
[----:B------:R-:W-:-:S00]  /*04c0*/  NOP ;  /* 0x0000000000007918 */ /* 0x000fc00000000000 */
        /* <DEDUP_REMOVED lines=11> */
.L_x_5:


//--------------------- .nv.shared.reserved.0     --------------------------
	.section	.nv.shared.reserved.0,"aw",@nobits
	.weak		__nv_reservedSMEM_offset_0_alias
	.size		__nv_reservedSMEM_offset_0_alias, 0, 64
	.other		__nv_reservedSMEM_offset_0_alias,@"STO_CUDA_RESERVED_SHARED STV_DEFAULT"
__nv_reservedSMEM_offset_0_alias:
	.zero		0
	.zero		64


//--------------------- .nv.constant0._Z16increment_kernelPii --------------------------
	.section	.nv.constant0._Z16increment_kernelPii,"a",@progbits
	.sectionflags	@""
	.align	4
.nv.constant0._Z16increment_kernelPii:
	.zero		908


//--------------------- SYMBOLS --------------------------

	.type		.nv.reservedSmem.offset0,@object
	.size		.nv.reservedSmem.offset0,0x4
